	.headerflags	@"EF_CUDA_TEXMODE_UNIFIED EF_CUDA_64BIT_ADDRESS EF_CUDA_ACCELERATORS EF_CUDA_SM90 EF_CUDA_VIRTUAL_SM(EF_CUDA_SM90)"
	.elftype	@"ET_EXEC"


//--------------------- .nv.info                  --------------------------
	.section	.nv.info,"",@"SHT_CUDA_INFO"
	.align	4


	//----- nvinfo : EIATTR_REGCOUNT
	.align		4
        /*0000*/ 	.byte	0x04, 0x2f
        /*0002*/ 	.short	(.L_1 - .L_0)
	.align		4
.L_0:
        /*0004*/ 	.word	index@(triton_per_fused__safe_softmax_5)
        /*0008*/ 	.word	0x00000010


	//----- nvinfo : EIATTR_MIN_STACK_SIZE
	.align		4
.L_1:
        /*000c*/ 	.byte	0x04, 0x12
        /*000e*/ 	.short	(.L_3 - .L_2)
	.align		4
.L_2:
        /*0010*/ 	.word	index@(triton_per_fused__safe_softmax_5)
        /*0014*/ 	.word	0x00000000


	//----- nvinfo : EIATTR_FRAME_SIZE
	.align		4
.L_3:
        /*0018*/ 	.byte	0x04, 0x11
        /*001a*/ 	.short	(.L_5 - .L_4)
	.align		4
.L_4:
        /*001c*/ 	.word	index@(triton_per_fused__safe_softmax_5)
        /*0020*/ 	.word	0x00000000


	//----- nvinfo : EIATTR_MIN_STACK_SIZE
	.align		4
.L_5:
        /*0024*/ 	.byte	0x04, 0x12
        /*0026*/ 	.short	(.L_7 - .L_6)
	.align		4
.L_6:
        /*0028*/ 	.word	index@(triton_per_fused__safe_softmax_5)
        /*002c*/ 	.word	0x00000000
.L_7:


//--------------------- .nv.info.triton_per_fused__safe_softmax_5 --------------------------
	.section	.nv.info.triton_per_fused__safe_softmax_5,"",@"SHT_CUDA_INFO"
	.sectionflags	@""
	.align	4


	//----- nvinfo : EIATTR_CUDA_API_VERSION
	.align		4
        /*0000*/ 	.byte	0x04, 0x37
        /*0002*/ 	.short	(.L_9 - .L_8)
.L_8:
        /*0004*/ 	.word	0x0000007c


	//----- nvinfo : EIATTR_KPARAM_INFO
	.align		4
.L_9:
        /*0008*/ 	.byte	0x04, 0x17
        /*000a*/ 	.short	(.L_11 - .L_10)
.L_10:
        /*000c*/ 	.word	0x00000000
        /*0010*/ 	.short	0x0002
        /*0012*/ 	.short	0x000c
        /*0014*/ 	.byte	0x00, 0xf0, 0x11, 0x00


	//----- nvinfo : EIATTR_KPARAM_INFO
	.align		4
.L_11:
        /*0018*/ 	.byte	0x04, 0x17
        /*001a*/ 	.short	(.L_13 - .L_12)
.L_12:
        /*001c*/ 	.word	0x00000000
        /*0020*/ 	.short	0x0001
        /*0022*/ 	.short	0x0008
        /*0024*/ 	.byte	0x00, 0xf0, 0x11, 0x00


	//----- nvinfo : EIATTR_KPARAM_INFO
	.align		4
.L_13:
        /*0028*/ 	.byte	0x04, 0x17
        /*002a*/ 	.short	(.L_15 - .L_14)
.L_14:
        /*002c*/ 	.word	0x00000000
        /*0030*/ 	.short	0x0000
        /*0032*/ 	.short	0x0000
        /*0034*/ 	.byte	0x00, 0xf4, 0x21, 0x00


	//----- nvinfo : EIATTR_SPARSE_MMA_MASK
	.align		4
.L_15:
        /*0038*/ 	.byte	0x03, 0x50
        /*003a*/ 	.short	0x0000


	//----- nvinfo : EIATTR_MAXREG_COUNT
	.align		4
        /*003c*/ 	.byte	0x03, 0x1b
        /*003e*/ 	.short	0x00ff


	//----- nvinfo : EIATTR_COOP_GROUP_MASK_REGIDS
	.align		4
        /*0040*/ 	.byte	0x04, 0x29
        /*0042*/ 	.short	(.L_17 - .L_16)


	//   ....[0]....
.L_16:
        /*0044*/ 	.word	0xffffffff


	//   ....[1]....
        /*0048*/ 	.word	0xffffffff


	//   ....[2]....
        /*004c*/ 	.word	0xffffffff


	//   ....[3]....
        /*0050*/ 	.word	0xffffffff


	//   ....[4]....
        /*0054*/ 	.word	0xffffffff


	//   ....[5]....
        /*0058*/ 	.word	0xffffffff


	//   ....[6]....
        /*005c*/ 	.word	0xffffffff


	//   ....[7]....
        /*0060*/ 	.word	0xffffffff


	//   ....[8]....
        /*0064*/ 	.word	0xffffffff


	//   ....[9]....
        /*0068*/ 	.word	0xffffffff


	//   ....[10]....
        /*006c*/ 	.word	0xffffffff


	//   ....[11]....
        /*0070*/ 	.word	0xffffffff


	//----- nvinfo : EIATTR_COOP_GROUP_INSTR_OFFSETS
	.align		4
.L_17:
        /*0074*/ 	.byte	0x04, 0x28
        /*0076*/ 	.short	(.L_19 - .L_18)


	//   ....[0]....
.L_18:
        /*0078*/ 	.word	0x000000f0


	//   ....[1]....
        /*007c*/ 	.word	0x00000130


	//   ....[2]....
        /*0080*/ 	.word	0x00000170


	//   ....[3]....
        /*0084*/ 	.word	0x000001b0


	//   ....[4]....
        /*0088*/ 	.word	0x00000260


	//   ....[5]....
        /*008c*/ 	.word	0x00000280


	//   ....[6]....
        /*0090*/ 	.word	0x000002a0


	//   ....[7]....
        /*0094*/ 	.word	0x000002c0


	//   ....[8]....
        /*0098*/ 	.word	0x000002e0


	//   ....[9]....
        /*009c*/ 	.word	0x00000300


	//   ....[10]....
        /*00a0*/ 	.word	0x00000320


	//   ....[11]....
        /*00a4*/ 	.word	0x00000340


	//----- nvinfo : EIATTR_EXIT_INSTR_OFFSETS
	.align		4
.L_19:
        /*00a8*/ 	.byte	0x04, 0x1c
        /*00aa*/ 	.short	(.L_21 - .L_20)


	//   ....[0]....
.L_20:
        /*00ac*/ 	.word	0x00000420


	//   ....[1]....
        /*00b0*/ 	.word	0x00000440


	//----- nvinfo : EIATTR_REQNTID
	.align		4
.L_21:
        /*00b4*/ 	.byte	0x04, 0x10
        /*00b6*/ 	.short	(.L_23 - .L_22)
.L_22:
        /*00b8*/ 	.word	0x00000040
        /*00bc*/ 	.word	0x00000001
        /*00c0*/ 	.word	0x00000001


	//----- nvinfo : EIATTR_CBANK_PARAM_SIZE
	.align		4
.L_23:
        /*00c4*/ 	.byte	0x03, 0x19
        /*00c6*/ 	.short	0x0010


	//----- nvinfo : EIATTR_PARAM_CBANK
	.align		4
        /*00c8*/ 	.byte	0x04, 0x0a
        /*00ca*/ 	.short	(.L_25 - .L_24)
	.align		4
.L_24:
        /*00cc*/ 	.word	index@(.nv.constant0.triton_per_fused__safe_softmax_5)
        /*00d0*/ 	.short	0x0210
        /*00d2*/ 	.short	0x0010


	//----- nvinfo : EIATTR_SW_WAR
	.align		4
.L_25:
        /*00d4*/ 	.byte	0x04, 0x36
        /*00d6*/ 	.short	(.L_27 - .L_26)
.L_26:
        /*00d8*/ 	.word	0x00000008
.L_27:


//--------------------- .nv.callgraph             --------------------------
	.section	.nv.callgraph,"",@"SHT_CUDA_CALLGRAPH"
	.align	4
	.sectionentsize	8
	.align		4
        /*0000*/ 	.word	0x00000000
	.align		4
        /*0004*/ 	.word	0xffffffff
	.align		4
        /*0008*/ 	.word	0x00000000
	.align		4
        /*000c*/ 	.word	0xfffffffe
	.align		4
        /*0010*/ 	.word	0x00000000
	.align		4
        /*0014*/ 	.word	0xfffffffd
	.align		4
        /*0018*/ 	.word	0x00000000
	.align		4
        /*001c*/ 	.word	0xfffffffc


//--------------------- .text.triton_per_fused__safe_softmax_5 --------------------------
	.section	.text.triton_per_fused__safe_softmax_5,"ax",@progbits
	.align	128
        .global         triton_per_fused__safe_softmax_5
        .type           triton_per_fused__safe_softmax_5,@function
        .size           triton_per_fused__safe_softmax_5,(.L_x_2 - triton_per_fused__safe_softmax_5)
        .other          triton_per_fused__safe_softmax_5,@"STO_CUDA_ENTRY STV_DEFAULT"
triton_per_fused__safe_softmax_5:
.text.triton_per_fused__safe_softmax_5:
[----:B------:R-:W0:Y:S02]  /*0000*/  LDC R1, c[0x0][0x28] ;  /* 0x00000a00ff017b82 */ /* 0x000e240000000800 */
[----:B------:R-:W1:Y:S01]  /*0010*/  S2R R0, SR_CTAID.X ;  /* 0x0000000000007919 */ /* 0x000e620000002500 */
[----:B------:R-:W2:Y:S01]  /*0020*/  LDC.64 R2, c[0x0][0x210] ;  /* 0x00008400ff027b82 */ /* 0x000ea20000000a00 */
[----:B------:R-:W-:Y:S01]  /*0030*/  ULDC.64 UR4, c[0x0][0x208] ;  /* 0x0000820000047ab9 */ /* 0x000fe20000000a00 */
[----:B------:R-:W-:Y:S01]  /*0040*/  IMAD.MOV.U32 R4, RZ, RZ, RZ ;  /* 0x000000ffff047224 */ /* 0x000fe200078e00ff */
[----:B------:R-:W3:Y:S01]  /*0050*/  S2R R12, SR_TID.X ;  /* 0x00000000000c7919 */ /* 0x000ee20000002100 */
[----:B-1----:R-:W-:Y:S02]  /*0060*/  ISETP.GE.AND P0, PT, R0, 0x100, PT ;  /* 0x000001000000780c */ /* 0x002fe40003f06270 */
[----:B---3--:R-:W-:-:S05]  /*0070*/  LOP3.LUT R5, R12, 0xf, RZ, 0xc0, !PT ;  /* 0x0000000f0c057812 */ /* 0x008fca00078ec0ff */
[----:B------:R-:W-:-:S04]  /*0080*/  IMAD R5, R0, 0x10, R5 ;  /* 0x0000001000057824 */ /* 0x000fc800078e0205 */
[----:B--2---:R-:W-:Y:S02]  /*0090*/  IMAD.WIDE R2, R5, 0x4, R2 ;  /* 0x0000000405027825 */ /* 0x004fe400078e0202 */
[----:B------:R-:W-:Y:S05]  /*00a0*/  @P0 BRA `(.L_x_0) ;  /* 0x0000000000040947 */ /* 0x000fea0003800000 */
[----:B------:R1:W5:Y:S02]  /*00b0*/  LDG.E R4, desc[UR4][R2.64] ;  /* 0x0000000402047981 */ /* 0x000364000c1e1900 */
.L_x_0:
[----:B-----5:R-:W-:-:S04]  /*00c0*/  SEL R4, R4, RZ, !P0 ;  /* 0x000000ff04047207 */ /* 0x020fc80004000000 */
[----:B------:R-:W-:-:S04]  /*00d0*/  FSEL R5, R4, -INF , !P0 ;  /* 0xff80000004057808 */ /* 0x000fc80004000000 */
[C---:B------:R-:W-:Y:S01]  /*00e0*/  FSETP.NAN.AND P2, PT, R5.reuse, R5, PT ;  /* 0x000000050500720b */ /* 0x040fe20003f48000 */
[----:B------:R-:W2:Y:S02]  /*00f0*/  SHFL.BFLY PT, R6, R5, 0x8, 0x1f ;  /* 0x0d001f0005067f89 */ /* 0x000ea400000e0000 */
[----:B--2---:R-:W-:-:S13]  /*0100*/  FSETP.GT.AND P1, PT, R5, R6, PT ;  /* 0x000000060500720b */ /* 0x004fda0003f24000 */
[----:B------:R-:W-:-:S04]  /*0110*/  @!P1 FSEL R5, R5, R6, P2 ;  /* 0x0000000605059208 */ /* 0x000fc80001000000 */
        /* <DEDUP_REMOVED lines=11> */
[----:B------:R-:W-:-:S05]  /*01d0*/  @!P1 FSEL R5, R5, R6, P2 ;  /* 0x0000000605059208 */ /* 0x000fca0001000000 */
[----:B------:R-:W-:-:S04]  /*01e0*/  FADD R6, R4, -R5 ;  /* 0x8000000504067221 */ /* 0x000fc80000000000 */
[----:B------:R-:W-:-:S05]  /*01f0*/  FMUL R6, R6, 1.4426950216293334961 ;  /* 0x3fb8aa3b06067820 */ /* 0x000fca0000400000 */
[----:B------:R-:W-:-:S13]  /*0200*/  FSETP.GEU.AND P1, PT, R6, -126, PT ;  /* 0xc2fc00000600780b */ /* 0x000fda0003f2e000 */
[----:B------:R-:W-:-:S04]  /*0210*/  @!P1 FMUL R6, R6, 0.5 ;  /* 0x3f00000006069820 */ /* 0x000fc80000400000 */
[----:B------:R-:W2:Y:S02]  /*0220*/  MUFU.EX2 R7, R6 ;  /* 0x0000000600077308 */ /* 0x000ea40000000800 */
[----:B--2---:R-:W-:-:S05]  /*0230*/  @!P1 FMUL R7, R7, R7 ;  /* 0x0000000707079220 */ /* 0x004fca0000400000 */
[----:B------:R-:W-:Y:S02]  /*0240*/  FSEL R8, R7, RZ, !P0 ;  /* 0x000000ff07087208 */ /* 0x000fe40004000000 */
[----:B------:R-:W-:-:S03]  /*0250*/  FSETP.NEU.AND P0, PT, R4, -INF , !P0 ;  /* 0xff8000000400780b */ /* 0x000fc6000470d000 */
[----:B------:R-:W2:Y:S01]  /*0260*/  SHFL.BFLY PT, R5, R8, 0x8, 0x1f ;  /* 0x0d001f0008057f89 */ /* 0x000ea200000e0000 */
[----:B------:R-:W-:-:S05]  /*0270*/  SEL R11, RZ, 0x1, !P0 ;  /* 0x00000001ff0b7807 */ /* 0x000fca0004000000 */
[----:B------:R-:W3:Y:S01]  /*0280*/  SHFL.BFLY PT, R4, R11, 0x8, 0x1f ;  /* 0x0d001f000b047f89 */ /* 0x000ee200000e0000 */
[----:B--2---:R-:W-:-:S05]  /*0290*/  FADD R5, R8, R5 ;  /* 0x0000000508057221 */ /* 0x004fca0000000000 */
[----:B------:R-:W2:Y:S01]  /*02a0*/  SHFL.BFLY PT, R10, R5, 0x4, 0x1f ;  /* 0x0c801f00050a7f89 */ /* 0x000ea200000e0000 */
[----:B---3--:R-:W-:-:S05]  /*02b0*/  LOP3.LUT R6, R4, R11, RZ, 0xfc, !PT ;  /* 0x0000000b04067212 */ /* 0x008fca00078efcff */
        /* <DEDUP_REMOVED lines=10> */
[C---:B------:R-:W-:Y:S02]  /*0360*/  FSETP.GT.AND P0, PT, |R4|.reuse, 8.50705917302346158658e+37, PT ;  /* 0x7e8000000400780b */ /* 0x040fe40003f04200 */
[----:B------:R-:W-:-:S11]  /*0370*/  FSETP.GEU.AND P1, PT, |R4|, 1.175494350822287508e-38, PT ;  /* 0x008000000400780b */ /* 0x000fd60003f2e200 */
[----:B------:R-:W-:Y:S01]  /*0380*/  @P0 FMUL R4, R4, 0.25 ;  /* 0x3e80000004040820 */ /* 0x000fe20000400000 */
[----:B------:R-:W-:Y:S01]  /*0390*/  @P0 FMUL R7, R7, 0.25 ;  /* 0x3e80000007070820 */ /* 0x000fe20000400000 */
[----:B------:R-:W-:Y:S02]  /*03a0*/  LOP3.LUT P0, RZ, R12, 0x30, RZ, 0xc0, !PT ;  /* 0x000000300cff7812 */ /* 0x000fe4000780c0ff */
[----:B------:R-:W-:Y:S01]  /*03b0*/  @!P1 FMUL R4, R4, 16777216 ;  /* 0x4b80000004049820 */ /* 0x000fe20000400000 */
[----:B------:R-:W-:Y:S01]  /*03c0*/  @!P1 FMUL R7, R7, 16777216 ;  /* 0x4b80000007079820 */ /* 0x000fe20000400000 */
[----:B------:R-:W-:Y:S02]  /*03d0*/  ISETP.LT.AND P0, PT, R0, 0x100, !P0 ;  /* 0x000001000000780c */ /* 0x000fe40004701270 */
[----:B---3--:R-:W-:Y:S02]  /*03e0*/  LOP3.LUT P1, RZ, R8, R5, RZ, 0xfc, !PT ;  /* 0x0000000508ff7212 */ /* 0x008fe4000782fcff */
[----:B------:R-:W2:Y:S02]  /*03f0*/  MUFU.RCP R4, R4 ;  /* 0x0000000400047308 */ /* 0x000ea40000001000 */
[----:B--2---:R-:W-:-:S05]  /*0400*/  FMUL R7, R4, R7 ;  /* 0x0000000704077220 */ /* 0x004fca0000400000 */
[----:B------:R-:W-:Y:S02]  /*0410*/  SEL R7, R7, RZ, P1 ;  /* 0x000000ff07077207 */ /* 0x000fe40000800000 */
[----:B------:R-:W-:Y:S05]  /*0420*/  @!P0 EXIT ;  /* 0x000000000000894d */ /* 0x000fea0003800000 */
[----:B------:R-:W-:Y:S01]  /*0430*/  STG.E desc[UR4][R2.64], R7 ;  /* 0x0000000702007986 */ /* 0x000fe2000c101904 */
[----:B------:R-:W-:Y:S05]  /*0440*/  EXIT ;  /* 0x000000000000794d */ /* 0x000fea0003800000 */
.L_x_1:
[----:B------:R-:W-:-:S00]  /*0450*/  BRA `(.L_x_1) ;  /* 0xfffffffc00fc7947 */ /* 0x000fc0000383ffff */
[----:B------:R-:W-:-:S00]  /*0460*/  NOP ;  /* 0x0000000000007918 */ /* 0x000fc00000000000 */
        /* <DEDUP_REMOVED lines=9> */
.L_x_2:


//--------------------- .nv.constant0.triton_per_fused__safe_softmax_5 --------------------------
	.section	.nv.constant0.triton_per_fused__safe_softmax_5,"a",@progbits
	.sectionflags	@""
	.align	4
.nv.constant0.triton_per_fused__safe_softmax_5:
	.zero		544
